	.headerflags	@"EF_CUDA_TEXMODE_UNIFIED EF_CUDA_64BIT_ADDRESS EF_CUDA_ACCELERATORS EF_CUDA_SM90 EF_CUDA_VIRTUAL_SM(EF_CUDA_SM90)"
	.elftype	@"ET_EXEC"


//--------------------- .nv.info                  --------------------------
	.section	.nv.info,"",@"SHT_CUDA_INFO"
	.align	4


	//----- nvinfo : EIATTR_REGCOUNT
	.align		4
        /*0000*/ 	.byte	0x04, 0x2f
        /*0002*/ 	.short	(.L_1 - .L_0)
	.align		4
.L_0:
        /*0004*/ 	.word	index@(triton_poi_fused_max_pool2d_with_indices_41)
        /*0008*/ 	.word	0x00000016


	//----- nvinfo : EIATTR_MIN_STACK_SIZE
	.align		4
.L_1:
        /*000c*/ 	.byte	0x04, 0x12
        /*000e*/ 	.short	(.L_3 - .L_2)
	.align		4
.L_2:
        /*0010*/ 	.word	index@(triton_poi_fused_max_pool2d_with_indices_41)
        /*0014*/ 	.word	0x00000000


	//----- nvinfo : EIATTR_FRAME_SIZE
	.align		4
.L_3:
        /*0018*/ 	.byte	0x04, 0x11
        /*001a*/ 	.short	(.L_5 - .L_4)
	.align		4
.L_4:
        /*001c*/ 	.word	index@(triton_poi_fused_max_pool2d_with_indices_41)
        /*0020*/ 	.word	0x00000000


	//----- nvinfo : EIATTR_MIN_STACK_SIZE
	.align		4
.L_5:
        /*0024*/ 	.byte	0x04, 0x12
        /*0026*/ 	.short	(.L_7 - .L_6)
	.align		4
.L_6:
        /*0028*/ 	.word	index@(triton_poi_fused_max_pool2d_with_indices_41)
        /*002c*/ 	.word	0x00000000
.L_7:


//--------------------- .nv.info.triton_poi_fused_max_pool2d_with_indices_41 --------------------------
	.section	.nv.info.triton_poi_fused_max_pool2d_with_indices_41,"",@"SHT_CUDA_INFO"
	.sectionflags	@""
	.align	4


	//----- nvinfo : EIATTR_CUDA_API_VERSION
	.align		4
        /*0000*/ 	.byte	0x04, 0x37
        /*0002*/ 	.short	(.L_9 - .L_8)
.L_8:
        /*0004*/ 	.word	0x0000007c


	//----- nvinfo : EIATTR_KPARAM_INFO
	.align		4
.L_9:
        /*0008*/ 	.byte	0x04, 0x17
        /*000a*/ 	.short	(.L_11 - .L_10)
.L_10:
        /*000c*/ 	.word	0x00000000
        /*0010*/ 	.short	0x0003
        /*0012*/ 	.short	0x0018
        /*0014*/ 	.byte	0x00, 0xf0, 0x11, 0x00


	//----- nvinfo : EIATTR_KPARAM_INFO
	.align		4
.L_11:
        /*0018*/ 	.byte	0x04, 0x17
        /*001a*/ 	.short	(.L_13 - .L_12)
.L_12:
        /*001c*/ 	.word	0x00000000
        /*0020*/ 	.short	0x0002
        /*0022*/ 	.short	0x0010
        /*0024*/ 	.byte	0x00, 0xf4, 0x21, 0x00


	//----- nvinfo : EIATTR_KPARAM_INFO
	.align		4
.L_13:
        /*0028*/ 	.byte	0x04, 0x17
        /*002a*/ 	.short	(.L_15 - .L_14)
.L_14:
        /*002c*/ 	.word	0x00000000
        /*0030*/ 	.short	0x0001
        /*0032*/ 	.short	0x0008
        /*0034*/ 	.byte	0x00, 0xf4, 0x21, 0x00


	//----- nvinfo : EIATTR_KPARAM_INFO
	.align		4
.L_15:
        /*0038*/ 	.byte	0x04, 0x17
        /*003a*/ 	.short	(.L_17 - .L_16)
.L_16:
        /*003c*/ 	.word	0x00000000
        /*0040*/ 	.short	0x0000
        /*0042*/ 	.short	0x0000
        /*0044*/ 	.byte	0x00, 0xf4, 0x21, 0x00


	//----- nvinfo : EIATTR_SPARSE_MMA_MASK
	.align		4
.L_17:
        /*0048*/ 	.byte	0x03, 0x50
        /*004a*/ 	.short	0x0000


	//----- nvinfo : EIATTR_MAXREG_COUNT
	.align		4
        /*004c*/ 	.byte	0x03, 0x1b
        /*004e*/ 	.short	0x00ff


	//----- nvinfo : EIATTR_EXIT_INSTR_OFFSETS
	.align		4
        /*0050*/ 	.byte	0x04, 0x1c
        /*0052*/ 	.short	(.L_19 - .L_18)


	//   ....[0]....
.L_18:
        /*0054*/ 	.word	0x00000480


	//----- nvinfo : EIATTR_REQNTID
	.align		4
.L_19:
        /*0058*/ 	.byte	0x04, 0x10
        /*005a*/ 	.short	(.L_21 - .L_20)
.L_20:
        /*005c*/ 	.word	0x00000080
        /*0060*/ 	.word	0x00000001
        /*0064*/ 	.word	0x00000001


	//----- nvinfo : EIATTR_CBANK_PARAM_SIZE
	.align		4
.L_21:
        /*0068*/ 	.byte	0x03, 0x19
        /*006a*/ 	.short	0x001c


	//----- nvinfo : EIATTR_PARAM_CBANK
	.align		4
        /*006c*/ 	.byte	0x04, 0x0a
        /*006e*/ 	.short	(.L_23 - .L_22)
	.align		4
.L_22:
        /*0070*/ 	.word	index@(.nv.constant0.triton_poi_fused_max_pool2d_with_indices_41)
        /*0074*/ 	.short	0x0210
        /*0076*/ 	.short	0x001c


	//----- nvinfo : EIATTR_SW_WAR
	.align		4
.L_23:
        /*0078*/ 	.byte	0x04, 0x36
        /*007a*/ 	.short	(.L_25 - .L_24)
.L_24:
        /*007c*/ 	.word	0x00000008
.L_25:


//--------------------- .nv.callgraph             --------------------------
	.section	.nv.callgraph,"",@"SHT_CUDA_CALLGRAPH"
	.align	4
	.sectionentsize	8
	.align		4
        /*0000*/ 	.word	0x00000000
	.align		4
        /*0004*/ 	.word	0xffffffff
	.align		4
        /*0008*/ 	.word	0x00000000
	.align		4
        /*000c*/ 	.word	0xfffffffe
	.align		4
        /*0010*/ 	.word	0x00000000
	.align		4
        /*0014*/ 	.word	0xfffffffd
	.align		4
        /*0018*/ 	.word	0x00000000
	.align		4
        /*001c*/ 	.word	0xfffffffc


//--------------------- .text.triton_poi_fused_max_pool2d_with_indices_41 --------------------------
	.section	.text.triton_poi_fused_max_pool2d_with_indices_41,"ax",@progbits
	.align	128
        .global         triton_poi_fused_max_pool2d_with_indices_41
        .type           triton_poi_fused_max_pool2d_with_indices_41,@function
        .size           triton_poi_fused_max_pool2d_with_indices_41,(.L_x_1 - triton_poi_fused_max_pool2d_with_indices_41)
        .other          triton_poi_fused_max_pool2d_with_indices_41,@"STO_CUDA_ENTRY STV_DEFAULT"
triton_poi_fused_max_pool2d_with_indices_41:
.text.triton_poi_fused_max_pool2d_with_indices_41:
[----:B------:R-:W-:Y:S01]  /*0000*/  LDC R1, c[0x0][0x28] ;  /* 0x00000a00ff017b82 */ /* 0x000fe20000000800 */
[----:B------:R-:W1:Y:S07]  /*0010*/  S2R R0, SR_TID.X ;  /* 0x0000000000007919 */ /* 0x000e6e0000002100 */
[----:B------:R-:W2:Y:S01]  /*0020*/  LDC.64 R2, c[0x0][0x210] ;  /* 0x00008400ff027b82 */ /* 0x000ea20000000a00 */
[----:B------:R-:W-:Y:S01]  /*0030*/  ULDC.64 UR4, c[0x0][0x208] ;  /* 0x0000820000047ab9 */ /* 0x000fe20000000a00 */
[----:B------:R-:W-:Y:S01]  /*0040*/  ULDC.64 UR6, c[0x0][0x220] ;  /* 0x0000880000067ab9 */ /* 0x000fe20000000a00 */
[----:B------:R-:W3:Y:S01]  /*0050*/  S2R R7, SR_CTAID.X ;  /* 0x0000000000077919 */ /* 0x000ee20000002500 */
[----:B-1----:R-:W-:Y:S01]  /*0060*/  IMAD.SHL.U32 R0, R0, 0x2, RZ ;  /* 0x0000000200007824 */ /* 0x002fe200078e00ff */
[----:B---3--:R-:W-:-:S04]  /*0070*/  SHF.R.S32.HI R9, RZ, 0x17, R7 ;  /* 0x00000017ff097819 */ /* 0x008fc80000011407 */
[----:B------:R-:W-:Y:S02]  /*0080*/  LOP3.LUT R0, R0, 0xfe, RZ, 0xc0, !PT ;  /* 0x000000fe00007812 */ /* 0x000fe400078ec0ff */
[----:B------:R-:W-:-:S03]  /*0090*/  SGXT R9, R9, 0x1 ;  /* 0x000000010909781a */ /* 0x000fc60000000200 */
[----:B------:R-:W-:-:S04]  /*00a0*/  IMAD R0, R7, 0x100, R0 ;  /* 0x0000010007007824 */ /* 0x000fc800078e0200 */
[----:B------:R-:W-:Y:S01]  /*00b0*/  VIADD R4, R0, 0x1 ;  /* 0x0000000100047836 */ /* 0x000fe20000000000 */
[----:B------:R-:W-:-:S04]  /*00c0*/  SHF.R.S32.HI R5, RZ, 0x1f, R0 ;  /* 0x0000001fff057819 */ /* 0x000fc80000011400 */
[----:B------:R-:W-:Y:S02]  /*00d0*/  LEA.HI R5, R5, R0, RZ, 0x4 ;  /* 0x0000000005057211 */ /* 0x000fe400078f20ff */
[----:B------:R-:W-:Y:S02]  /*00e0*/  LEA.HI R9, R9, R4, RZ, 0x4 ;  /* 0x0000000409097211 */ /* 0x000fe400078f20ff */
[C---:B------:R-:W-:Y:S01]  /*00f0*/  LOP3.LUT R7, R5.reuse, 0x7ffffff0, RZ, 0xc0, !PT ;  /* 0x7ffffff005077812 */ /* 0x040fe200078ec0ff */
[----:B------:R-:W-:Y:S01]  /*0100*/  IMAD.SHL.U32 R5, R5, 0x4, RZ ;  /* 0x0000000405057824 */ /* 0x000fe200078e00ff */
[----:B------:R-:W-:-:S03]  /*0110*/  LOP3.LUT R9, R9, 0x7ffffff0, RZ, 0xc0, !PT ;  /* 0x7ffffff009097812 */ /* 0x000fc600078ec0ff */
[----:B------:R-:W-:Y:S01]  /*0120*/  IMAD.IADD R7, R0, 0x1, -R7 ;  /* 0x0000000100077824 */ /* 0x000fe200078e0a07 */
[----:B------:R-:W-:Y:S01]  /*0130*/  LOP3.LUT R5, R5, 0xffffffc0, RZ, 0xc0, !PT ;  /* 0xffffffc005057812 */ /* 0x000fe200078ec0ff */
[----:B------:R-:W-:-:S04]  /*0140*/  IMAD.IADD R4, R4, 0x1, -R9 ;  /* 0x0000000104047824 */ /* 0x000fc800078e0a09 */
[--C-:B------:R-:W-:Y:S02]  /*0150*/  IMAD R15, R7, 0x2, R5.reuse ;  /* 0x00000002070f7824 */ /* 0x100fe400078e0205 */
[----:B------:R-:W-:Y:S02]  /*0160*/  IMAD R17, R4, 0x2, R5 ;  /* 0x0000000204117824 */ /* 0x000fe400078e0205 */
[----:B--2---:R-:W-:-:S04]  /*0170*/  IMAD.WIDE R8, R15, 0x4, R2 ;  /* 0x000000040f087825 */ /* 0x004fc800078e0202 */
[----:B------:R-:W-:Y:S01]  /*0180*/  VIADD R13, R15, 0x20 ;  /* 0x000000200f0d7836 */ /* 0x000fe20000000000 */
[----:B------:R-:W2:Y:S01]  /*0190*/  LDG.E.EL R4, desc[UR4][R8.64] ;  /* 0x0000000408047981 */ /* 0x000ea2000c2e1900 */
[----:B------:R-:W-:-:S03]  /*01a0*/  IMAD.WIDE R10, R17, 0x4, R2 ;  /* 0x00000004110a7825 */ /* 0x000fc600078e0202 */
[----:B------:R1:W2:Y:S01]  /*01b0*/  LDG.E.EL R18, desc[UR4][R8.64+0x4] ;  /* 0x0000040408127981 */ /* 0x0002a2000c2e1900 */
[----:B------:R-:W-:-:S03]  /*01c0*/  IMAD.WIDE R12, R13, 0x4, R2 ;  /* 0x000000040d0c7825 */ /* 0x000fc600078e0202 */
[----:B------:R-:W3:Y:S01]  /*01d0*/  LDG.E.EL R16, desc[UR4][R10.64] ;  /* 0x000000040a107981 */ /* 0x000ee2000c2e1900 */
[----:B------:R-:W-:-:S03]  /*01e0*/  VIADD R7, R17, 0x20 ;  /* 0x0000002011077836 */ /* 0x000fc60000000000 */
[----:B------:R-:W3:Y:S01]  /*01f0*/  LDG.E.EL R19, desc[UR4][R10.64+0x4] ;  /* 0x000004040a137981 */ /* 0x000ee2000c2e1900 */
[----:B------:R-:W-:-:S03]  /*0200*/  IMAD.WIDE R6, R7, 0x4, R2 ;  /* 0x0000000407067825 */ /* 0x000fc600078e0202 */
[----:B------:R4:W5:Y:S01]  /*0210*/  LDG.E.EL R5, desc[UR4][R12.64] ;  /* 0x000000040c057981 */ /* 0x000962000c2e1900 */
[----:B------:R-:W-:-:S03]  /*0220*/  VIADD R15, R15, 0x21 ;  /* 0x000000210f0f7836 */ /* 0x000fc60000000000 */
[----:B------:R-:W5:Y:S01]  /*0230*/  LDG.E.EL R6, desc[UR4][R6.64] ;  /* 0x0000000406067981 */ /* 0x000f62000c2e1900 */
[----:B------:R-:W-:Y:S02]  /*0240*/  VIADD R17, R17, 0x21 ;  /* 0x0000002111117836 */ /* 0x000fe40000000000 */
[--C-:B-1----:R-:W-:Y:S01]  /*0250*/  IMAD.WIDE R8, R15, 0x4, R2.reuse ;  /* 0x000000040f087825 */ /* 0x102fe200078e0202 */
[----:B----4-:R-:W1:Y:S03]  /*0260*/  LDC.64 R12, c[0x0][0x218] ;  /* 0x00008600ff0c7b82 */ /* 0x010e660000000a00 */
[----:B------:R-:W-:Y:S02]  /*0270*/  IMAD.WIDE R14, R17, 0x4, R2 ;  /* 0x00000004110e7825 */ /* 0x000fe400078e0202 */
[----:B------:R1:W4:Y:S04]  /*0280*/  LDG.E.EL R2, desc[UR4][R8.64] ;  /* 0x0000000408027981 */ /* 0x000328000c2e1900 */
[----:B------:R-:W4:Y:S01]  /*0290*/  LDG.E.EL R3, desc[UR4][R14.64] ;  /* 0x000000040e037981 */ /* 0x000f22000c2e1900 */
[----:B-1----:R-:W-:Y:S01]  /*02a0*/  IMAD.WIDE R8, R0, 0x4, R12 ;  /* 0x0000000400087825 */ /* 0x002fe200078e020c */
[----:B--2---:R-:W-:-:S02]  /*02b0*/  FSETP.GT.AND P3, PT, R18, R4, PT ;  /* 0x000000041200720b */ /* 0x004fc40003f64000 */
[----:B------:R-:W-:Y:S02]  /*02c0*/  FSETP.NAN.AND P0, PT, R18, R18, PT ;  /* 0x000000121200720b */ /* 0x000fe40003f08000 */
[----:B---3--:R-:W-:Y:S02]  /*02d0*/  FSETP.GT.AND P2, PT, R19, R16, PT ;  /* 0x000000101300720b */ /* 0x008fe40003f44000 */
[----:B-----5:R-:W-:-:S07]  /*02e0*/  FSETP.NAN.AND P4, PT, R5, R5, PT ;  /* 0x000000050500720b */ /* 0x020fce0003f88000 */
[----:B------:R-:W-:Y:S02]  /*02f0*/  @!P3 SEL R18, R18, R4, P0 ;  /* 0x000000041212b207 */ /* 0x000fe40000000000 */
[----:B------:R-:W-:Y:S02]  /*0300*/  FSETP.NAN.AND P1, PT, R6, R6, PT ;  /* 0x000000060600720b */ /* 0x000fe40003f28000 */
[C---:B------:R-:W-:Y:S02]  /*0310*/  FSETP.NAN.AND P5, PT, R19.reuse, R19, PT ;  /* 0x000000131300720b */ /* 0x040fe40003fa8000 */
[----:B------:R-:W-:Y:S02]  /*0320*/  FSETP.GEU.AND P0, PT, R18, R5, PT ;  /* 0x000000051200720b */ /* 0x000fe40003f0e000 */
[----:B------:R-:W-:Y:S02]  /*0330*/  @!P2 SEL R19, R19, R16, P5 ;  /* 0x000000101313a207 */ /* 0x000fe40002800000 */
[----:B------:R-:W-:-:S02]  /*0340*/  @!P4 SEL R5, R5, R18, !P0 ;  /* 0x000000120505c207 */ /* 0x000fc40004000000 */
[----:B------:R-:W-:Y:S02]  /*0350*/  FSETP.GEU.AND P4, PT, R19, R6, PT ;  /* 0x000000061300720b */ /* 0x000fe40003f8e000 */
[----:B------:R-:W-:Y:S02]  /*0360*/  SEL R4, RZ, 0x1, !P3 ;  /* 0x00000001ff047807 */ /* 0x000fe40005800000 */
[----:B------:R-:W-:Y:S02]  /*0370*/  SEL R7, RZ, 0x1, !P2 ;  /* 0x00000001ff077807 */ /* 0x000fe40005000000 */
[----:B----4-:R-:W-:Y:S02]  /*0380*/  FSETP.NAN.AND P3, PT, R2, R2, PT ;  /* 0x000000020200720b */ /* 0x010fe40003f68000 */
[----:B------:R-:W-:Y:S02]  /*0390*/  FSETP.NAN.AND P2, PT, R3, R3, PT ;  /* 0x000000030300720b */ /* 0x000fe40003f48000 */
[----:B------:R-:W-:-:S02]  /*03a0*/  @!P1 SEL R6, R6, R19, !P4 ;  /* 0x0000001306069207 */ /* 0x000fc40006000000 */
[----:B------:R-:W-:Y:S02]  /*03b0*/  SEL R4, R4, 0x2, P0 ;  /* 0x0000000204047807 */ /* 0x000fe40000000000 */
[----:B------:R-:W-:Y:S02]  /*03c0*/  SEL R7, R7, 0x2, P4 ;  /* 0x0000000207077807 */ /* 0x000fe40002000000 */
[----:B------:R-:W-:Y:S02]  /*03d0*/  FSETP.GEU.AND P1, PT, R5, R2, PT ;  /* 0x000000020500720b */ /* 0x000fe40003f2e000 */
[----:B------:R-:W-:Y:S02]  /*03e0*/  FSETP.GEU.AND P0, PT, R6, R3, PT ;  /* 0x000000030600720b */ /* 0x000fe40003f0e000 */
[----:B------:R-:W-:Y:S02]  /*03f0*/  SEL R4, R4, 0x3, P1 ;  /* 0x0000000304047807 */ /* 0x000fe40000800000 */
[----:B------:R-:W-:-:S02]  /*0400*/  SEL R7, R7, 0x3, P0 ;  /* 0x0000000307077807 */ /* 0x000fc40000000000 */
[----:B------:R-:W-:Y:S02]  /*0410*/  IADD3 R10, P4, R0, UR6, RZ ;  /* 0x00000006000a7c10 */ /* 0x000fe4000ff9e0ff */
[----:B------:R-:W-:Y:S01]  /*0420*/  @!P3 SEL R2, R2, R5, !P1 ;  /* 0x000000050202b207 */ /* 0x000fe20004800000 */
[----:B------:R-:W-:Y:S01]  /*0430*/  IMAD R7, R7, 0x100, R4 ;  /* 0x0000010007077824 */ /* 0x000fe200078e0204 */
[----:B------:R-:W-:Y:S02]  /*0440*/  @!P2 SEL R3, R3, R6, !P0 ;  /* 0x000000060303a207 */ /* 0x000fe40004000000 */
[----:B------:R-:W-:-:S03]  /*0450*/  LEA.HI.X.SX32 R11, R0, UR7, 0x1, P4 ;  /* 0x00000007000b7c11 */ /* 0x000fc6000a0f0eff */
[----:B------:R-:W-:Y:S04]  /*0460*/  STG.E.64 desc[UR4][R8.64], R2 ;  /* 0x0000000208007986 */ /* 0x000fe8000c101b04 */
[----:B------:R-:W-:Y:S01]  /*0470*/  STG.E.U16 desc[UR4][R10.64], R7 ;  /* 0x000000070a007986 */ /* 0x000fe2000c101504 */
[----:B------:R-:W-:Y:S05]  /*0480*/  EXIT ;  /* 0x000000000000794d */ /* 0x000fea0003800000 */
.L_x_0:
[----:B------:R-:W-:-:S00]  /*0490*/  BRA `(.L_x_0) ;  /* 0xfffffffc00fc7947 */ /* 0x000fc0000383ffff */
[----:B------:R-:W-:-:S00]  /*04a0*/  NOP ;  /* 0x0000000000007918 */ /* 0x000fc00000000000 */
        /* <DEDUP_REMOVED lines=13> */
.L_x_1:


//--------------------- .nv.constant0.triton_poi_fused_max_pool2d_with_indices_41 --------------------------
	.section	.nv.constant0.triton_poi_fused_max_pool2d_with_indices_41,"a",@progbits
	.sectionflags	@""
	.align	4
.nv.constant0.triton_poi_fused_max_pool2d_with_indices_41:
	.zero		556
